//
// Generated by NVIDIA NVVM Compiler
//
// Compiler Build ID: CL-36424714
// Cuda compilation tools, release 13.0, V13.0.88
// Based on NVVM 20.0.0
//

.version 9.0
.target sm_100
.address_size 64

	// .globl	_Z9WriteSlowPii
.extern .func  (.param .b32 func_retval0) vprintf
(
	.param .b64 vprintf_param_0,
	.param .b64 vprintf_param_1
)
;
// _ZZ13ApproximatePibE3sPi has been demoted
.global .align 1 .b8 $str[26] = {84, 104, 114, 101, 97, 100, 32, 37, 100, 32, 116, 104, 105, 110, 107, 115, 32, 80, 105, 32, 61, 32, 37, 102, 10};

.visible .entry _Z9WriteSlowPii(
	.param .u64 .ptr .align 1 _Z9WriteSlowPii_param_0,
	.param .u32 _Z9WriteSlowPii_param_1
)
{
	.reg .pred 	%p<2>;
	.reg .b32 	%r<2>;
	.reg .b64 	%rd<7>;

	ld.param.u64 	%rd2, [_Z9WriteSlowPii_param_0];
	ld.param.u32 	%r1, [_Z9WriteSlowPii_param_1];
	// begin inline asm
	mov.u64 	%rd3, %clock64;
	// end inline asm
	cvt.s64.s32 	%rd4, %rd3;
	add.s64 	%rd1, %rd4, 1000000000;
$L__BB0_1:
	// begin inline asm
	mov.u64 	%rd5, %clock64;
	// end inline asm
	setp.lt.s64 	%p1, %rd5, %rd1;
	@%p1 bra 	$L__BB0_1;
	cvta.to.global.u64 	%rd6, %rd2;
	st.global.u32 	[%rd6], %r1;
	ret;

}
	// .globl	_Z6SquarePi
.visible .entry _Z6SquarePi(
	.param .u64 .ptr .align 1 _Z6SquarePi_param_0
)
{
	.reg .b32 	%r<3>;
	.reg .b64 	%rd<3>;

	ld.param.u64 	%rd1, [_Z6SquarePi_param_0];
	cvta.to.global.u64 	%rd2, %rd1;
	ld.global.u32 	%r1, [%rd2];
	mul.lo.s32 	%r2, %r1, %r1;
	st.global.u32 	[%rd2], %r2;
	ret;

}
	// .globl	_Z13ApproximatePib
.visible .entry _Z13ApproximatePib(
	.param .u8 _Z13ApproximatePib_param_0
)
{
	.local .align 16 .b8 	__local_depot2[16];
	.reg .b64 	%SP;
	.reg .b64 	%SPL;
	.reg .pred 	%p<5>;
	.reg .b16 	%rs<2>;
	.reg .b32 	%r<24>;
	.reg .b32 	%f<54>;
	.reg .b64 	%rd<5>;
	.reg .b64 	%fd<2>;
	// demoted variable
	.shared .align 4 .f32 _ZZ13ApproximatePibE3sPi;
	mov.u64 	%SPL, __local_depot2;
	cvta.local.u64 	%SP, %SPL;
	ld.param.s8 	%rs1, [_Z13ApproximatePib_param_0];
	mov.u32 	%r1, %tid.x;
	setp.ne.s32 	%p1, %r1, 0;
	@%p1 bra 	$L__BB2_4;
	mov.f32 	%f53, 0f00000000;
	mov.b32 	%r23, 15;
$L__BB2_2:
	add.s32 	%r5, %r23, -14;
	cvt.rn.f32.u32 	%f4, %r5;
	rcp.rn.f32 	%f5, %f4;
	fma.rn.f32 	%f6, %f5, 0f40800000, %f53;
	add.s32 	%r6, %r23, -12;
	cvt.rn.f32.u32 	%f7, %r6;
	mov.f32 	%f8, 0fBF800000;
	div.rn.f32 	%f9, %f8, %f7;
	fma.rn.f32 	%f10, %f9, 0f40800000, %f6;
	add.s32 	%r7, %r23, -10;
	cvt.rn.f32.u32 	%f11, %r7;
	rcp.rn.f32 	%f12, %f11;
	fma.rn.f32 	%f13, %f12, 0f40800000, %f10;
	add.s32 	%r8, %r23, -8;
	cvt.rn.f32.u32 	%f14, %r8;
	div.rn.f32 	%f15, %f8, %f14;
	fma.rn.f32 	%f16, %f15, 0f40800000, %f13;
	add.s32 	%r9, %r23, -6;
	cvt.rn.f32.u32 	%f17, %r9;
	rcp.rn.f32 	%f18, %f17;
	fma.rn.f32 	%f19, %f18, 0f40800000, %f16;
	add.s32 	%r10, %r23, -4;
	cvt.rn.f32.u32 	%f20, %r10;
	div.rn.f32 	%f21, %f8, %f20;
	fma.rn.f32 	%f22, %f21, 0f40800000, %f19;
	add.s32 	%r11, %r23, -2;
	cvt.rn.f32.u32 	%f23, %r11;
	rcp.rn.f32 	%f24, %f23;
	fma.rn.f32 	%f25, %f24, 0f40800000, %f22;
	add.s32 	%r12, %r23, 16;
	cvt.rn.f32.u32 	%f26, %r23;
	div.rn.f32 	%f27, %f8, %f26;
	fma.rn.f32 	%f28, %f27, 0f40800000, %f25;
	add.s32 	%r13, %r23, 2;
	cvt.rn.f32.u32 	%f29, %r13;
	rcp.rn.f32 	%f30, %f29;
	fma.rn.f32 	%f31, %f30, 0f40800000, %f28;
	add.s32 	%r14, %r23, 4;
	cvt.rn.f32.u32 	%f32, %r14;
	div.rn.f32 	%f33, %f8, %f32;
	fma.rn.f32 	%f34, %f33, 0f40800000, %f31;
	add.s32 	%r15, %r23, 6;
	cvt.rn.f32.u32 	%f35, %r15;
	rcp.rn.f32 	%f36, %f35;
	fma.rn.f32 	%f37, %f36, 0f40800000, %f34;
	add.s32 	%r16, %r23, 8;
	cvt.rn.f32.u32 	%f38, %r16;
	div.rn.f32 	%f39, %f8, %f38;
	fma.rn.f32 	%f40, %f39, 0f40800000, %f37;
	add.s32 	%r17, %r23, 10;
	cvt.rn.f32.u32 	%f41, %r17;
	rcp.rn.f32 	%f42, %f41;
	fma.rn.f32 	%f43, %f42, 0f40800000, %f40;
	add.s32 	%r18, %r23, 12;
	cvt.rn.f32.u32 	%f44, %r18;
	div.rn.f32 	%f45, %f8, %f44;
	fma.rn.f32 	%f46, %f45, 0f40800000, %f43;
	add.s32 	%r19, %r23, 14;
	cvt.rn.f32.u32 	%f47, %r19;
	rcp.rn.f32 	%f48, %f47;
	fma.rn.f32 	%f49, %f48, 0f40800000, %f46;
	cvt.rn.f32.u32 	%f50, %r12;
	div.rn.f32 	%f51, %f8, %f50;
	fma.rn.f32 	%f53, %f51, 0f40800000, %f49;
	add.s32 	%r23, %r23, 32;
	setp.ne.s32 	%p2, %r23, 200015;
	@%p2 bra 	$L__BB2_2;
	st.shared.f32 	[_ZZ13ApproximatePibE3sPi], %f53;
$L__BB2_4:
	setp.eq.s16 	%p3, %rs1, 0;
	@%p3 bra 	$L__BB2_6;
	bar.sync 	0;
$L__BB2_6:
	and.b32  	%r20, %r1, 31;
	setp.ne.s32 	%p4, %r20, 0;
	@%p4 bra 	$L__BB2_8;
	add.u64 	%rd1, %SP, 0;
	add.u64 	%rd2, %SPL, 0;
	ld.shared.f32 	%f52, [_ZZ13ApproximatePibE3sPi];
	cvt.f64.f32 	%fd1, %f52;
	st.local.u32 	[%rd2], %r1;
	st.local.f64 	[%rd2+8], %fd1;
	mov.u64 	%rd3, $str;
	cvta.global.u64 	%rd4, %rd3;
	{ // callseq 0, 0
	.param .b64 param0;
	st.param.b64 	[param0], %rd4;
	.param .b64 param1;
	st.param.b64 	[param1], %rd1;
	.param .b32 retval0;
	call.uni (retval0), 
	vprintf, 
	(
	param0, 
	param1
	);
	ld.param.b32 	%r21, [retval0];
	} // callseq 0
$L__BB2_8:
	ret;

}


// ===== COMPILED SASS (sm_100) =====

	.target	sm_100

	.elftype	@"ET_EXEC"


//--------------------- .note.nv.tkinfo           --------------------------
	.section	.note.nv.tkinfo,"",@"SHT_NOTE"
	.sectionflags	@"SHF_NOTE_NV_TKINFO"
	.tkinfo
        /*0018*/ 	.word	0x00000002
        /*0030*/ 	.string	""
        /*0030*/ 	.string	"ptxas"
        /*0030*/ 	.string	"Cuda compilation tools, release 13.0, V13.0.88"
        /*0030*/ 	.string	"Build cuda_13.0.r13.0/compiler.36424714_0"
        /*0030*/ 	.string	"-arch sm_100 -m 64 "



//--------------------- .note.nv.cuinfo           --------------------------
	.section	.note.nv.cuinfo,"",@"SHT_NOTE"
	.sectionflags	@"SHF_NOTE_NV_CUINFO"
        /*0018*/ 	.short	0x0002
        /*001a*/ 	.short	0x0064
        /*001c*/ 	.short	0x0082
	.zero		2


//--------------------- .nv.info                  --------------------------
	.section	.nv.info,"",@"SHT_CUDA_INFO"
	.align	4


	//----- nvinfo : EIATTR_REGCOUNT
	.align		4
        /*0000*/ 	.byte	0x04, 0x2f
        /*0002*/ 	.short	(.L_2 - .L_1)
	.align		4
.L_1:
        /*0004*/ 	.word	index@(_Z9WriteSlowPii)
        /*0008*/ 	.word	0x00000008


	//----- nvinfo : EIATTR_FRAME_SIZE
	.align		4
.L_2:
        /*000c*/ 	.byte	0x04, 0x11
        /*000e*/ 	.short	(.L_4 - .L_3)
	.align		4
.L_3:
        /*0010*/ 	.word	index@(_Z9WriteSlowPii)
        /*0014*/ 	.word	0x00000000


	//----- nvinfo : EIATTR_REGCOUNT
	.align		4
.L_4:
        /*0018*/ 	.byte	0x04, 0x2f
        /*001a*/ 	.short	(.L_6 - .L_5)
	.align		4
.L_5:
        /*001c*/ 	.word	index@(_Z6SquarePi)
        /*0020*/ 	.word	0x00000008


	//----- nvinfo : EIATTR_FRAME_SIZE
	.align		4
.L_6:
        /*0024*/ 	.byte	0x04, 0x11
        /*0026*/ 	.short	(.L_8 - .L_7)
	.align		4
.L_7:
        /*0028*/ 	.word	index@(_Z6SquarePi)
        /*002c*/ 	.word	0x00000000


	//----- nvinfo : EIATTR_REGCOUNT
	.align		4
.L_8:
        /*0030*/ 	.byte	0x04, 0x2f
        /*0032*/ 	.short	(.L_10 - .L_9)
	.align		4
.L_9:
        /*0034*/ 	.word	index@(_Z13ApproximatePib)
        /*0038*/ 	.word	0x00000018


	//----- nvinfo : EIATTR_FRAME_SIZE
	.align		4
.L_10:
        /*003c*/ 	.byte	0x04, 0x11
        /*003e*/ 	.short	(.L_12 - .L_11)
	.align		4
.L_11:
        /*0040*/ 	.word	index@($__internal_1_$__cuda_sm3x_div_rn_noftz_f32_slowpath)
        /*0044*/ 	.word	0x00000010


	//----- nvinfo : EIATTR_FRAME_SIZE
	.align		4
.L_12:
        /*0048*/ 	.byte	0x04, 0x11
        /*004a*/ 	.short	(.L_14 - .L_13)
	.align		4
.L_13:
        /*004c*/ 	.word	index@($__internal_0_$__cuda_sm20_rcp_rn_f32_slowpath)
        /*0050*/ 	.word	0x00000010


	//----- nvinfo : EIATTR_FRAME_SIZE
	.align		4
.L_14:
        /*0054*/ 	.byte	0x04, 0x11
        /*0056*/ 	.short	(.L_16 - .L_15)
	.align		4
.L_15:
        /*0058*/ 	.word	index@(_Z13ApproximatePib)
        /*005c*/ 	.word	0x00000010


	//----- nvinfo : EIATTR_MIN_STACK_SIZE
	.align		4
.L_16:
        /*0060*/ 	.byte	0x04, 0x12
        /*0062*/ 	.short	(.L_18 - .L_17)
	.align		4
.L_17:
        /*0064*/ 	.word	index@(_Z13ApproximatePib)
        /*0068*/ 	.word	0x00000010


	//----- nvinfo : EIATTR_MIN_STACK_SIZE
	.align		4
.L_18:
        /*006c*/ 	.byte	0x04, 0x12
        /*006e*/ 	.short	(.L_20 - .L_19)
	.align		4
.L_19:
        /*0070*/ 	.word	index@(_Z6SquarePi)
        /*0074*/ 	.word	0x00000000


	//----- nvinfo : EIATTR_MIN_STACK_SIZE
	.align		4
.L_20:
        /*0078*/ 	.byte	0x04, 0x12
        /*007a*/ 	.short	(.L_22 - .L_21)
	.align		4
.L_21:
        /*007c*/ 	.word	index@(_Z9WriteSlowPii)
        /*0080*/ 	.word	0x00000000
.L_22:


//--------------------- .nv.compat                --------------------------
	.section	.nv.compat,"",@"SHT_CUDA_COMPAT_INFO"
	.align	4
        /*0000*/ 	.byte	0x02, 0x09, 0x00, 0x00, 0x02, 0x02, 0x01, 0x00, 0x02, 0x05, 0x05, 0x00, 0x03, 0x07, 0x01, 0x01
        /*0010*/ 	.byte	0x02, 0x03, 0x00, 0x00, 0x02, 0x06, 0x01, 0x00, 0x04, 0x0b, 0x08, 0x00, 0x01, 0x00, 0x00, 0x00
        /*0020*/ 	.byte	0x00, 0x00, 0x00, 0x00


//--------------------- .nv.info._Z13ApproximatePib --------------------------
	.section	.nv.info._Z13ApproximatePib,"",@"SHT_CUDA_INFO"
	.sectionflags	@""
	.align	4


	//----- nvinfo : EIATTR_CUDA_API_VERSION
	.align		4
        /*0000*/ 	.byte	0x04, 0x37
        /*0002*/ 	.short	(.L_24 - .L_23)
.L_23:
        /*0004*/ 	.word	0x00000082


	//----- nvinfo : EIATTR_KPARAM_INFO
	.align		4
.L_24:
        /*0008*/ 	.byte	0x04, 0x17
        /*000a*/ 	.short	(.L_26 - .L_25)
.L_25:
        /*000c*/ 	.word	0x00000000
        /*0010*/ 	.short	0x0000
        /*0012*/ 	.short	0x0000
        /*0014*/ 	.byte	0x00, 0xf0, 0x05, 0x00


	//----- nvinfo : EIATTR_SPARSE_MMA_MASK
	.align		4
.L_26:
        /*0018*/ 	.byte	0x03, 0x50
        /*001a*/ 	.short	0x0000


	//----- nvinfo : EIATTR_MAXREG_COUNT
	.align		4
        /*001c*/ 	.byte	0x03, 0x1b
        /*001e*/ 	.short	0x00ff


	//----- nvinfo : EIATTR_NUM_BARRIERS
	.align		4
        /*0020*/ 	.byte	0x02, 0x4c
        /*0022*/ 	.byte	0x01
	.zero		1


	//----- nvinfo : EIATTR_EXTERNS
	.align		4
        /*0024*/ 	.byte	0x04, 0x0f
        /*0026*/ 	.short	(.L_28 - .L_27)


	//   ....[0]....
	.align		4
.L_27:
        /*0028*/ 	.word	index@(vprintf)


	//----- nvinfo : EIATTR_MERCURY_ISA_VERSION
	.align		4
.L_28:
        /*002c*/ 	.byte	0x03, 0x5f
        /*002e*/ 	.short	0x0101


	//----- nvinfo : EIATTR_VRC_CTA_INIT_COUNT
	.align		4
        /*0030*/ 	.byte	0x02, 0x4a
	.zero		1
	.zero		1


	//----- nvinfo : EIATTR_SYSCALL_OFFSETS
	.align		4
        /*0034*/ 	.byte	0x04, 0x46
        /*0036*/ 	.short	(.L_30 - .L_29)


	//   ....[0]....
.L_29:
        /*0038*/ 	.word	0x000012c0


	//----- nvinfo : EIATTR_EXIT_INSTR_OFFSETS
	.align		4
.L_30:
        /*003c*/ 	.byte	0x04, 0x1c
        /*003e*/ 	.short	(.L_32 - .L_31)


	//   ....[0]....
.L_31:
        /*0040*/ 	.word	0x000011e0


	//   ....[1]....
        /*0044*/ 	.word	0x000012d0


	//----- nvinfo : EIATTR_CRS_STACK_SIZE
	.align		4
.L_32:
        /*0048*/ 	.byte	0x04, 0x1e
        /*004a*/ 	.short	(.L_34 - .L_33)
.L_33:
        /*004c*/ 	.word	0x00000000


	//----- nvinfo : EIATTR_CBANK_PARAM_SIZE
	.align		4
.L_34:
        /*0050*/ 	.byte	0x03, 0x19
        /*0052*/ 	.short	0x0001


	//----- nvinfo : EIATTR_PARAM_CBANK
	.align		4
        /*0054*/ 	.byte	0x04, 0x0a
        /*0056*/ 	.short	(.L_36 - .L_35)
	.align		4
.L_35:
        /*0058*/ 	.word	index@(.nv.constant0._Z13ApproximatePib)
        /*005c*/ 	.short	0x0380
        /*005e*/ 	.short	0x0001


	//----- nvinfo : EIATTR_SW_WAR
	.align		4
.L_36:
        /*0060*/ 	.byte	0x04, 0x36
        /*0062*/ 	.short	(.L_38 - .L_37)
.L_37:
        /*0064*/ 	.word	0x00000008
.L_38:


//--------------------- .nv.info._Z6SquarePi      --------------------------
	.section	.nv.info._Z6SquarePi,"",@"SHT_CUDA_INFO"
	.sectionflags	@""
	.align	4


	//----- nvinfo : EIATTR_CUDA_API_VERSION
	.align		4
        /*0000*/ 	.byte	0x04, 0x37
        /*0002*/ 	.short	(.L_40 - .L_39)
.L_39:
        /*0004*/ 	.word	0x00000082


	//----- nvinfo : EIATTR_KPARAM_INFO
	.align		4
.L_40:
        /*0008*/ 	.byte	0x04, 0x17
        /*000a*/ 	.short	(.L_42 - .L_41)
.L_41:
        /*000c*/ 	.word	0x00000000
        /*0010*/ 	.short	0x0000
        /*0012*/ 	.short	0x0000
        /*0014*/ 	.byte	0x00, 0xf5, 0x21, 0x00


	//----- nvinfo : EIATTR_SPARSE_MMA_MASK
	.align		4
.L_42:
        /*0018*/ 	.byte	0x03, 0x50
        /*001a*/ 	.short	0x0000


	//----- nvinfo : EIATTR_MAXREG_COUNT
	.align		4
        /*001c*/ 	.byte	0x03, 0x1b
        /*001e*/ 	.short	0x00ff


	//----- nvinfo : EIATTR_MERCURY_ISA_VERSION
	.align		4
        /*0020*/ 	.byte	0x03, 0x5f
        /*0022*/ 	.short	0x0101


	//----- nvinfo : EIATTR_VRC_CTA_INIT_COUNT
	.align		4
        /*0024*/ 	.byte	0x02, 0x4a
	.zero		1
	.zero		1


	//----- nvinfo : EIATTR_EXIT_INSTR_OFFSETS
	.align		4
        /*0028*/ 	.byte	0x04, 0x1c
        /*002a*/ 	.short	(.L_44 - .L_43)


	//   ....[0]....
.L_43:
        /*002c*/ 	.word	0x00000060


	//----- nvinfo : EIATTR_CBANK_PARAM_SIZE
	.align		4
.L_44:
        /*0030*/ 	.byte	0x03, 0x19
        /*0032*/ 	.short	0x0008


	//----- nvinfo : EIATTR_PARAM_CBANK
	.align		4
        /*0034*/ 	.byte	0x04, 0x0a
        /*0036*/ 	.short	(.L_46 - .L_45)
	.align		4
.L_45:
        /*0038*/ 	.word	index@(.nv.constant0._Z6SquarePi)
        /*003c*/ 	.short	0x0380
        /*003e*/ 	.short	0x0008


	//----- nvinfo : EIATTR_SW_WAR
	.align		4
.L_46:
        /*0040*/ 	.byte	0x04, 0x36
        /*0042*/ 	.short	(.L_48 - .L_47)
.L_47:
        /*0044*/ 	.word	0x00000008
.L_48:


//--------------------- .nv.info._Z9WriteSlowPii  --------------------------
	.section	.nv.info._Z9WriteSlowPii,"",@"SHT_CUDA_INFO"
	.sectionflags	@""
	.align	4


	//----- nvinfo : EIATTR_CUDA_API_VERSION
	.align		4
        /*0000*/ 	.byte	0x04, 0x37
        /*0002*/ 	.short	(.L_50 - .L_49)
.L_49:
        /*0004*/ 	.word	0x00000082


	//----- nvinfo : EIATTR_KPARAM_INFO
	.align		4
.L_50:
        /*0008*/ 	.byte	0x04, 0x17
        /*000a*/ 	.short	(.L_52 - .L_51)
.L_51:
        /*000c*/ 	.word	0x00000000
        /*0010*/ 	.short	0x0001
        /*0012*/ 	.short	0x0008
        /*0014*/ 	.byte	0x00, 0xf0, 0x11, 0x00


	//----- nvinfo : EIATTR_KPARAM_INFO
	.align		4
.L_52:
        /*0018*/ 	.byte	0x04, 0x17
        /*001a*/ 	.short	(.L_54 - .L_53)
.L_53:
        /*001c*/ 	.word	0x00000000
        /*0020*/ 	.short	0x0000
        /*0022*/ 	.short	0x0000
        /*0024*/ 	.byte	0x00, 0xf5, 0x21, 0x00


	//----- nvinfo : EIATTR_SPARSE_MMA_MASK
	.align		4
.L_54:
        /*0028*/ 	.byte	0x03, 0x50
        /*002a*/ 	.short	0x0000


	//----- nvinfo : EIATTR_MAXREG_COUNT
	.align		4
        /*002c*/ 	.byte	0x03, 0x1b
        /*002e*/ 	.short	0x00ff


	//----- nvinfo : EIATTR_MERCURY_ISA_VERSION
	.align		4
        /*0030*/ 	.byte	0x03, 0x5f
        /*0032*/ 	.short	0x0101


	//----- nvinfo : EIATTR_VRC_CTA_INIT_COUNT
	.align		4
        /*0034*/ 	.byte	0x02, 0x4a
	.zero		1
	.zero		1


	//----- nvinfo : EIATTR_EXIT_INSTR_OFFSETS
	.align		4
        /*0038*/ 	.byte	0x04, 0x1c
        /*003a*/ 	.short	(.L_56 - .L_55)


	//   ....[0]....
.L_55:
        /*003c*/ 	.word	0x000000e0


	//----- nvinfo : EIATTR_CBANK_PARAM_SIZE
	.align		4
.L_56:
        /*0040*/ 	.byte	0x03, 0x19
        /*0042*/ 	.short	0x000c


	//----- nvinfo : EIATTR_PARAM_CBANK
	.align		4
        /*0044*/ 	.byte	0x04, 0x0a
        /*0046*/ 	.short	(.L_58 - .L_57)
	.align		4
.L_57:
        /*0048*/ 	.word	index@(.nv.constant0._Z9WriteSlowPii)
        /*004c*/ 	.short	0x0380
        /*004e*/ 	.short	0x000c


	//----- nvinfo : EIATTR_SW_WAR
	.align		4
.L_58:
        /*0050*/ 	.byte	0x04, 0x36
        /*0052*/ 	.short	(.L_60 - .L_59)
.L_59:
        /*0054*/ 	.word	0x00000008
.L_60:


//--------------------- .nv.callgraph             --------------------------
	.section	.nv.callgraph,"",@"SHT_CUDA_CALLGRAPH"
	.align	4
	.sectionentsize	8
	.align		4
        /*0000*/ 	.word	0x00000000
	.align		4
        /*0004*/ 	.word	0xffffffff
	.align		4
        /*0008*/ 	.word	index@(_Z13ApproximatePib)
	.align		4
        /*000c*/ 	.word	index@(vprintf)
	.align		4
        /*0010*/ 	.word	0x00000000
	.align		4
        /*0014*/ 	.word	0xfffffffe
	.align		4
        /*0018*/ 	.word	0x00000000
	.align		4
        /*001c*/ 	.word	0xfffffffd
	.align		4
        /*0020*/ 	.word	0x00000000
	.align		4
        /*0024*/ 	.word	0xfffffffc


//--------------------- .nv.constant4             --------------------------
	.section	.nv.constant4,"a",@progbits
	.align	8
	.align		8
.nv.constant4:
        /*0000*/ 	.dword	vprintf
	.align		8
        /*0008*/ 	.dword	$str


//--------------------- .text._Z13ApproximatePib  --------------------------
	.section	.text._Z13ApproximatePib,"ax",@progbits
	.align	128
        .global         _Z13ApproximatePib
        .type           _Z13ApproximatePib,@function
        .size           _Z13ApproximatePib,(.L_x_48 - _Z13ApproximatePib)
        .other          _Z13ApproximatePib,@"STO_CUDA_ENTRY STV_DEFAULT"
_Z13ApproximatePib:
.text._Z13ApproximatePib:
[----:B------:R-:W0:Y:S01]  /*0000*/  LDC R1, c[0x0][0x37c] ;  /* 0x0000df00ff017b82 */ /* 0x000e220000000800 */
[----:B------:R-:W1:Y:S01]  /*0010*/  S2R R0, SR_TID.X ;  /* 0x0000000000007919 */ /* 0x000e620000002100 */
[----:B------:R-:W2:Y:S01]  /*0020*/  LDCU UR4, c[0x0][0x2f8] ;  /* 0x00005f00ff0477ac */ /* 0x000ea20008000800 */
[----:B0-----:R-:W-:Y:S01]  /*0030*/  VIADD R1, R1, 0xfffffff0 ;  /* 0xfffffff001017836 */ /* 0x001fe20000000000 */
[----:B------:R-:W-:Y:S01]  /*0040*/  BSSY.RECONVERGENT B0, `(.L_x_0) ;  /* 0x0000114000007945 */ /* 0x000fe20003800200 */
[----:B------:R-:W0:Y:S03]  /*0050*/  LDCU UR5, c[0x0][0x2fc] ;  /* 0x00005f80ff0577ac */ /* 0x000e260008000800 */
[----:B--2---:R-:W-:-:S05]  /*0060*/  IADD3 R6, P1, PT, R1, UR4, RZ ;  /* 0x0000000401067c10 */ /* 0x004fca000ff3e0ff */
[----:B0-----:R-:W-:Y:S01]  /*0070*/  IMAD.X R7, RZ, RZ, UR5, P1 ;  /* 0x00000005ff077e24 */ /* 0x001fe200088e06ff */
[----:B-1----:R-:W-:-:S13]  /*0080*/  ISETP.NE.AND P0, PT, R0, RZ, PT ;  /* 0x000000ff0000720c */ /* 0x002fda0003f05270 */
[----:B------:R-:W-:Y:S05]  /*0090*/  @P0 BRA `(.L_x_1) ;  /* 0x0000001000380947 */ /* 0x000fea0003800000 */
[----:B------:R-:W-:Y:S02]  /*00a0*/  HFMA2 R4, -RZ, RZ, 0, 0 ;  /* 0x00000000ff047431 */ /* 0x000fe400000001ff */
[----:B------:R-:W-:-:S07]  /*00b0*/  IMAD.MOV.U32 R9, RZ, RZ, 0xf ;  /* 0x0000000fff097424 */ /* 0x000fce00078e00ff */
.L_x_26:
[----:B------:R-:W-:-:S05]  /*00c0*/  VIADD R2, R9, 0xfffffff2 ;  /* 0xfffffff209027836 */ /* 0x000fca0000000000 */
[----:B------:R-:W-:-:S04]  /*00d0*/  I2FP.F32.U32 R8, R2 ;  /* 0x0000000200087245 */ /* 0x000fc80000201000 */
[----:B------:R-:W-:-:S04]  /*00e0*/  IADD3 R2, PT, PT, R8, 0x1800000, RZ ;  /* 0x0180000008027810 */ /* 0x000fc80007ffe0ff */
[----:B------:R-:W-:-:S04]  /*00f0*/  LOP3.LUT R2, R2, 0x7f800000, RZ, 0xc0, !PT ;  /* 0x7f80000002027812 */ /* 0x000fc800078ec0ff */
[----:B------:R-:W-:-:S13]  /*0100*/  ISETP.GT.U32.AND P0, PT, R2, 0x1ffffff, PT ;  /* 0x01ffffff0200780c */ /* 0x000fda0003f04070 */
[----:B------:R-:W-:Y:S05]  /*0110*/  @P0 BRA `(.L_x_2) ;  /* 0x0000000000140947 */ /* 0x000fea0003800000 */
[----:B------:R-:W-:Y:S01]  /*0120*/  IMAD.MOV.U32 R2, RZ, RZ, R8 ;  /* 0x000000ffff027224 */ /* 0x000fe200078e0008 */
[----:B------:R-:W-:-:S07]  /*0130*/  MOV R10, 0x150 ;  /* 0x00000150000a7802 */ /* 0x000fce0000000f00 */
[----:B------:R-:W-:Y:S05]  /*0140*/  CALL.REL.NOINC `($__internal_0_$__cuda_sm20_rcp_rn_f32_slowpath) ;  /* 0x0000001000647944 */ /* 0x000fea0003c00000 */
[----:B------:R-:W-:Y:S01]  /*0150*/  IMAD.MOV.U32 R5, RZ, RZ, R11 ;  /* 0x000000ffff057224 */ /* 0x000fe200078e000b */
[----:B------:R-:W-:Y:S06]  /*0160*/  BRA `(.L_x_3) ;  /* 0x0000000000107947 */ /* 0x000fec0003800000 */
.L_x_2:
[----:B------:R-:W0:Y:S02]  /*0170*/  MUFU.RCP R5, R8 ;  /* 0x0000000800057308 */ /* 0x000e240000001000 */
[----:B0-----:R-:W-:-:S04]  /*0180*/  FFMA R2, R8, R5, -1 ;  /* 0xbf80000008027423 */ /* 0x001fc80000000005 */
[----:B------:R-:W-:-:S04]  /*0190*/  FADD.FTZ R2, -R2, -RZ ;  /* 0x800000ff02027221 */ /* 0x000fc80000010100 */
[----:B------:R-:W-:-:S07]  /*01a0*/  FFMA R5, R5, R2, R5 ;  /* 0x0000000205057223 */ /* 0x000fce0000000005 */
.L_x_3:
[----:B------:R-:W-:Y:S01]  /*01b0*/  IADD3 R2, PT, PT, R9, -0xc, RZ ;  /* 0xfffffff409027810 */ /* 0x000fe20007ffe0ff */
[----:B------:R-:W-:Y:S01]  /*01c0*/  UMOV UR4, 0x3f800000 ;  /* 0x3f80000000047882 */ /* 0x000fe20000000000 */
[----:B------:R-:W-:Y:S01]  /*01d0*/  FFMA R5, R5, 4, R4 ;  /* 0x4080000005057823 */ /* 0x000fe20000000004 */
[----:B------:R-:W-:Y:S01]  /*01e0*/  IMAD.U32 R11, RZ, RZ, UR4 ;  /* 0x00000004ff0b7e24 */ /* 0x000fe2000f8e00ff */
[----:B------:R-:W-:Y:S01]  /*01f0*/  I2FP.F32.U32 R10, R2 ;  /* 0x00000002000a7245 */ /* 0x000fe20000201000 */
[----:B------:R-:W-:-:S03]  /*0200*/  IMAD.MOV.U32 R4, RZ, RZ, -0x40800000 ;  /* 0xbf800000ff047424 */ /* 0x000fc600078e00ff */
[----:B------:R-:W0:Y:S08]  /*0210*/  MUFU.RCP R2, R10 ;  /* 0x0000000a00027308 */ /* 0x000e300000001000 */
[----:B------:R-:W1:Y:S01]  /*0220*/  FCHK P0, -R11, R10 ;  /* 0x0000000a0b007302 */ /* 0x000e620000000100 */
[----:B0-----:R-:W-:-:S04]  /*0230*/  FFMA R3, -R10, R2, 1 ;  /* 0x3f8000000a037423 */ /* 0x001fc80000000102 */
[----:B------:R-:W-:-:S04]  /*0240*/  FFMA R2, R2, R3, R2 ;  /* 0x0000000302027223 */ /* 0x000fc80000000002 */
[----:B------:R-:W-:-:S04]  /*0250*/  FFMA R3, R2, -1, RZ ;  /* 0xbf80000002037823 */ /* 0x000fc800000000ff */
[----:B------:R-:W-:-:S04]  /*0260*/  FFMA R8, -R10, R3, -1 ;  /* 0xbf8000000a087423 */ /* 0x000fc80000000103 */
[----:B------:R-:W-:Y:S01]  /*0270*/  FFMA R2, R2, R8, R3 ;  /* 0x0000000802027223 */ /* 0x000fe20000000003 */
[----:B-1----:R-:W-:Y:S06]  /*0280*/  @!P0 BRA `(.L_x_4) ;  /* 0x0000000000108947 */ /* 0x002fec0003800000 */
[----:B------:R-:W-:Y:S02]  /*0290*/  MOV R3, R10 ;  /* 0x0000000a00037202 */ /* 0x000fe40000000f00 */
[----:B------:R-:W-:-:S07]  /*02a0*/  MOV R10, 0x2c0 ;  /* 0x000002c0000a7802 */ /* 0x000fce0000000f00 */
[----:B------:R-:W-:Y:S05]  /*02b0*/  CALL.REL.NOINC `($__internal_1_$__cuda_sm3x_div_rn_noftz_f32_slowpath) ;  /* 0x0000001000dc7944 */ /* 0x000fea0003c00000 */
[----:B------:R-:W-:-:S07]  /*02c0*/  IMAD.MOV.U32 R2, RZ, RZ, R11 ;  /* 0x000000ffff027224 */ /* 0x000fce00078e000b */
.L_x_4:
[----:B------:R-:W-:Y:S02]  /*02d0*/  VIADD R3, R9, 0xfffffff6 ;  /* 0xfffffff609037836 */ /* 0x000fe40000000000 */
[----:B------:R-:W-:-:S03]  /*02e0*/  FFMA R5, R2, 4, R5 ;  /* 0x4080000002057823 */ /* 0x000fc60000000005 */
        /* <DEDUP_REMOVED lines=10> */
.L_x_5:
[----:B------:R-:W0:Y:S02]  /*0390*/  MUFU.RCP R8, R11 ;  /* 0x0000000b00087308 */ /* 0x000e240000001000 */
[----:B0-----:R-:W-:-:S04]  /*03a0*/  FFMA R2, R11, R8, -1 ;  /* 0xbf8000000b027423 */ /* 0x001fc80000000008 */
[----:B------:R-:W-:-:S04]  /*03b0*/  FADD.FTZ R3, -R2, -RZ ;  /* 0x800000ff02037221 */ /* 0x000fc80000010100 */
[----:B------:R-:W-:-:S07]  /*03c0*/  FFMA R8, R8, R3, R8 ;  /* 0x0000000308087223 */ /* 0x000fce0000000008 */
.L_x_6:
[----:B------:R-:W-:Y:S01]  /*03d0*/  IADD3 R2, PT, PT, R9, -0x8, RZ ;  /* 0xfffffff809027810 */ /* 0x000fe20007ffe0ff */
[----:B------:R-:W-:Y:S01]  /*03e0*/  UMOV UR4, 0x3f800000 ;  /* 0x3f80000000047882 */ /* 0x000fe20000000000 */
[----:B------:R-:W-:Y:S01]  /*03f0*/  FFMA R5, R8, 4, R5 ;  /* 0x4080000008057823 */ /* 0x000fe20000000005 */
[----:B------:R-:W-:Y:S01]  /*0400*/  IMAD.U32 R12, RZ, RZ, UR4 ;  /* 0x00000004ff0c7e24 */ /* 0x000fe2000f8e00ff */
[----:B------:R-:W-:-:S04]  /*0410*/  I2FP.F32.U32 R11, R2 ;  /* 0x00000002000b7245 */ /* 0x000fc80000201000 */
        /* <DEDUP_REMOVED lines=8> */
[----:B------:R-:W-:Y:S01]  /*04a0*/  IMAD.MOV.U32 R3, RZ, RZ, R11 ;  /* 0x000000ffff037224 */ /* 0x000fe200078e000b */
[----:B------:R-:W-:-:S07]  /*04b0*/  MOV R10, 0x4d0 ;  /* 0x000004d0000a7802 */ /* 0x000fce0000000f00 */
[----:B------:R-:W-:Y:S05]  /*04c0*/  CALL.REL.NOINC `($__internal_1_$__cuda_sm3x_div_rn_noftz_f32_slowpath) ;  /* 0x0000001000587944 */ /* 0x000fea0003c00000 */
[----:B------:R-:W-:-:S07]  /*04d0*/  MOV R2, R11 ;  /* 0x0000000b00027202 */ /* 0x000fce0000000f00 */
.L_x_7:
[----:B------:R-:W-:Y:S02]  /*04e0*/  VIADD R3, R9, 0xfffffffa ;  /* 0xfffffffa09037836 */ /* 0x000fe40000000000 */
[----:B------:R-:W-:-:S03]  /*04f0*/  FFMA R5, R2, 4, R5 ;  /* 0x4080000002057823 */ /* 0x000fc60000000005 */
[----:B------:R-:W-:-:S05]  /*0500*/  I2FP.F32.U32 R11, R3 ;  /* 0x00000003000b7245 */ /* 0x000fca0000201000 */
[----:B------:R-:W-:-:S05]  /*0510*/  VIADD R3, R11, 0x1800000 ;  /* 0x018000000b037836 */ /* 0x000fca0000000000 */
[----:B------:R-:W-:-:S04]  /*0520*/  LOP3.LUT R3, R3, 0x7f800000, RZ, 0xc0, !PT ;  /* 0x7f80000003037812 */ /* 0x000fc800078ec0ff */
[----:B------:R-:W-:-:S13]  /*0530*/  ISETP.GT.U32.AND P0, PT, R3, 0x1ffffff, PT ;  /* 0x01ffffff0300780c */ /* 0x000fda0003f04070 */
[----:B------:R-:W-:Y:S05]  /*0540*/  @P0 BRA `(.L_x_8) ;  /* 0x0000000000140947 */ /* 0x000fea0003800000 */
[----:B------:R-:W-:Y:S02]  /*0550*/  MOV R2, R11 ;  /* 0x0000000b00027202 */ /* 0x000fe40000000f00 */
[----:B------:R-:W-:-:S07]  /*0560*/  MOV R10, 0x580 ;  /* 0x00000580000a7802 */ /* 0x000fce0000000f00 */
[----:B------:R-:W-:Y:S05]  /*0570*/  CALL.REL.NOINC `($__internal_0_$__cuda_sm20_rcp_rn_f32_slowpath) ;  /* 0x0000000c00587944 */ /* 0x000fea0003c00000 */
[----:B------:R-:W-:Y:S01]  /*0580*/  IMAD.MOV.U32 R8, RZ, RZ, R11 ;  /* 0x000000ffff087224 */ /* 0x000fe200078e000b */
[----:B------:R-:W-:Y:S06]  /*0590*/  BRA `(.L_x_9) ;  /* 0x0000000000107947 */ /* 0x000fec0003800000 */
.L_x_8:
[----:B------:R-:W0:Y:S02]  /*05a0*/  MUFU.RCP R8, R11 ;  /* 0x0000000b00087308 */ /* 0x000e240000001000 */
[----:B0-----:R-:W-:-:S04]  /*05b0*/  FFMA R2, R11, R8, -1 ;  /* 0xbf8000000b027423 */ /* 0x001fc80000000008 */
[----:B------:R-:W-:-:S04]  /*05c0*/  FADD.FTZ R3, -R2, -RZ ;  /* 0x800000ff02037221 */ /* 0x000fc80000010100 */
[----:B------:R-:W-:-:S07]  /*05d0*/  FFMA R8, R8, R3, R8 ;  /* 0x0000000308087223 */ /* 0x000fce0000000008 */
.L_x_9:
[----:B------:R-:W-:Y:S01]  /*05e0*/  VIADD R2, R9, 0xfffffffc ;  /* 0xfffffffc09027836 */ /* 0x000fe20000000000 */
[----:B------:R-:W-:Y:S01]  /*05f0*/  UMOV UR4, 0x3f800000 ;  /* 0x3f80000000047882 */ /* 0x000fe20000000000 */
[----:B------:R-:W-:Y:S01]  /*0600*/  FFMA R5, R8, 4, R5 ;  /* 0x4080000008057823 */ /* 0x000fe20000000005 */
[----:B------:R-:W-:Y:S02]  /*0610*/  MOV R12, UR4 ;  /* 0x00000004000c7c02 */ /* 0x000fe40008000f00 */
        /* <DEDUP_REMOVED lines=12> */
[----:B------:R-:W-:-:S07]  /*06e0*/  IMAD.MOV.U32 R2, RZ, RZ, R11 ;  /* 0x000000ffff027224 */ /* 0x000fce00078e000b */
.L_x_10:
[----:B------:R-:W-:Y:S01]  /*06f0*/  IADD3 R3, PT, PT, R9, -0x2, RZ ;  /* 0xfffffffe09037810 */ /* 0x000fe20007ffe0ff */
[----:B------:R-:W-:-:S03]  /*0700*/  FFMA R5, R2, 4, R5 ;  /* 0x4080000002057823 */ /* 0x000fc60000000005 */
[----:B------:R-:W-:-:S05]  /*0710*/  I2FP.F32.U32 R11, R3 ;  /* 0x00000003000b7245 */ /* 0x000fca0000201000 */
[----:B------:R-:W-:-:S05]  /*0720*/  VIADD R3, R11, 0x1800000 ;  /* 0x018000000b037836 */ /* 0x000fca0000000000 */
[----:B------:R-:W-:-:S04]  /*0730*/  LOP3.LUT R3, R3, 0x7f800000, RZ, 0xc0, !PT ;  /* 0x7f80000003037812 */ /* 0x000fc800078ec0ff */
[----:B------:R-:W-:-:S13]  /*0740*/  ISETP.GT.U32.AND P0, PT, R3, 0x1ffffff, PT ;  /* 0x01ffffff0300780c */ /* 0x000fda0003f04070 */
[----:B------:R-:W-:Y:S05]  /*0750*/  @P0 BRA `(.L_x_11) ;  /* 0x0000000000140947 */ /* 0x000fea0003800000 */
[----:B------:R-:W-:Y:S01]  /*0760*/  IMAD.MOV.U32 R2, RZ, RZ, R11 ;  /* 0x000000ffff027224 */ /* 0x000fe200078e000b */
[----:B------:R-:W-:-:S07]  /*0770*/  MOV R10, 0x790 ;  /* 0x00000790000a7802 */ /* 0x000fce0000000f00 */
[----:B------:R-:W-:Y:S05]  /*0780*/  CALL.REL.NOINC `($__internal_0_$__cuda_sm20_rcp_rn_f32_slowpath) ;  /* 0x0000000800d47944 */ /* 0x000fea0003c00000 */
[----:B------:R-:W-:Y:S01]  /*0790*/  MOV R8, R11 ;  /* 0x0000000b00087202 */ /* 0x000fe20000000f00 */
[----:B------:R-:W-:Y:S06]  /*07a0*/  BRA `(.L_x_12) ;  /* 0x0000000000107947 */ /* 0x000fec0003800000 */
.L_x_11:
[----:B------:R-:W0:Y:S02]  /*07b0*/  MUFU.RCP R8, R11 ;  /* 0x0000000b00087308 */ /* 0x000e240000001000 */
[----:B0-----:R-:W-:-:S04]  /*07c0*/  FFMA R2, R11, R8, -1 ;  /* 0xbf8000000b027423 */ /* 0x001fc80000000008 */
[----:B------:R-:W-:-:S04]  /*07d0*/  FADD.FTZ R3, -R2, -RZ ;  /* 0x800000ff02037221 */ /* 0x000fc80000010100 */
[----:B------:R-:W-:-:S07]  /*07e0*/  FFMA R8, R8, R3, R8 ;  /* 0x0000000308087223 */ /* 0x000fce0000000008 */
.L_x_12:
[----:B------:R-:W-:Y:S01]  /*07f0*/  I2FP.F32.U32 R11, R9 ;  /* 0x00000009000b7245 */ /* 0x000fe20000201000 */
[----:B------:R-:W-:Y:S01]  /*0800*/  UMOV UR4, 0x3f800000 ;  /* 0x3f80000000047882 */ /* 0x000fe20000000000 */
[----:B------:R-:W-:Y:S01]  /*0810*/  FFMA R8, R8, 4, R5 ;  /* 0x4080000008087823 */ /* 0x000fe20000000005 */
[----:B------:R-:W-:Y:S01]  /*0820*/  IMAD.U32 R12, RZ, RZ, UR4 ;  /* 0x00000004ff0c7e24 */ /* 0x000fe2000f8e00ff */
[----:B------:R-:W0:Y:S01]  /*0830*/  MUFU.RCP R2, R11 ;  /* 0x0000000b00027308 */ /* 0x000e220000001000 */
[----:B------:R-:W-:-:S07]  /*0840*/  VIADD R5, R9, 0x10 ;  /* 0x0000001009057836 */ /* 0x000fce0000000000 */
        /* <DEDUP_REMOVED lines=11> */
.L_x_13:
        /* <DEDUP_REMOVED lines=12> */
.L_x_14:
[----:B------:R-:W0:Y:S02]  /*09c0*/  MUFU.RCP R3, R10 ;  /* 0x0000000a00037308 */ /* 0x000e240000001000 */
[----:B0-----:R-:W-:-:S04]  /*09d0*/  FFMA R2, R10, R3, -1 ;  /* 0xbf8000000a027423 */ /* 0x001fc80000000003 */
[----:B------:R-:W-:-:S04]  /*09e0*/  FADD.FTZ R2, -R2, -RZ ;  /* 0x800000ff02027221 */ /* 0x000fc80000010100 */
[----:B------:R-:W-:-:S07]  /*09f0*/  FFMA R3, R3, R2, R3 ;  /* 0x0000000203037223 */ /* 0x000fce0000000003 */
.L_x_15:
[----:B------:R-:W-:Y:S01]  /*0a00*/  IADD3 R2, PT, PT, R9, 0x4, RZ ;  /* 0x0000000409027810 */ /* 0x000fe20007ffe0ff */
        /* <DEDUP_REMOVED lines=15> */
.L_x_16:
[----:B------:R-:W-:Y:S01]  /*0b00*/  IADD3 R2, PT, PT, R9, 0x6, RZ ;  /* 0x0000000609027810 */ /* 0x000fe20007ffe0ff */
        /* <DEDUP_REMOVED lines=11> */
.L_x_17:
[----:B------:R-:W0:Y:S02]  /*0bc0*/  MUFU.RCP R3, R10 ;  /* 0x0000000a00037308 */ /* 0x000e240000001000 */
[----:B0-----:R-:W-:-:S04]  /*0bd0*/  FFMA R2, R10, R3, -1 ;  /* 0xbf8000000a027423 */ /* 0x001fc80000000003 */
[----:B------:R-:W-:-:S04]  /*0be0*/  FADD.FTZ R2, -R2, -RZ ;  /* 0x800000ff02027221 */ /* 0x000fc80000010100 */
[----:B------:R-:W-:-:S07]  /*0bf0*/  FFMA R3, R3, R2, R3 ;  /* 0x0000000203037223 */ /* 0x000fce0000000003 */
.L_x_18:
[----:B------:R-:W-:Y:S01]  /*0c00*/  VIADD R2, R9, 0x8 ;  /* 0x0000000809027836 */ /* 0x000fe20000000000 */
[----:B------:R-:W-:Y:S01]  /*0c10*/  UMOV UR4, 0x3f800000 ;  /* 0x3f80000000047882 */ /* 0x000fe20000000000 */
[----:B------:R-:W-:Y:S01]  /*0c20*/  FFMA R8, R3, 4, R8 ;  /* 0x4080000003087823 */ /* 0x000fe20000000008 */
[----:B------:R-:W-:Y:S02]  /*0c30*/  IMAD.U32 R13, RZ, RZ, UR4 ;  /* 0x00000004ff0d7e24 */ /* 0x000fe4000f8e00ff */
        /* <DEDUP_REMOVED lines=12> */
.L_x_19:
        /* <DEDUP_REMOVED lines=12> */
.L_x_20:
[----:B------:R-:W0:Y:S02]  /*0dc0*/  MUFU.RCP R3, R10 ;  /* 0x0000000a00037308 */ /* 0x000e240000001000 */
[----:B0-----:R-:W-:-:S04]  /*0dd0*/  FFMA R2, R10, R3, -1 ;  /* 0xbf8000000a027423 */ /* 0x001fc80000000003 */
[----:B------:R-:W-:-:S04]  /*0de0*/  FADD.FTZ R2, -R2, -RZ ;  /* 0x800000ff02027221 */ /* 0x000fc80000010100 */
[----:B------:R-:W-:-:S07]  /*0df0*/  FFMA R3, R3, R2, R3 ;  /* 0x0000000203037223 */ /* 0x000fce0000000003 */
.L_x_21:
        /* <DEDUP_REMOVED lines=16> */
.L_x_22:
[----:B------:R-:W-:Y:S01]  /*0f00*/  IADD3 R2, PT, PT, R9, 0xe, RZ ;  /* 0x0000000e09027810 */ /* 0x000fe20007ffe0ff */
        /* <DEDUP_REMOVED lines=11> */
.L_x_23:
[----:B------:R-:W0:Y:S02]  /*0fc0*/  MUFU.RCP R3, R10 ;  /* 0x0000000a00037308 */ /* 0x000e240000001000 */
[----:B0-----:R-:W-:-:S04]  /*0fd0*/  FFMA R2, R10, R3, -1 ;  /* 0xbf8000000a027423 */ /* 0x001fc80000000003 */
[----:B------:R-:W-:-:S04]  /*0fe0*/  FADD.FTZ R2, -R2, -RZ ;  /* 0x800000ff02027221 */ /* 0x000fc80000010100 */
[----:B------:R-:W-:-:S07]  /*0ff0*/  FFMA R3, R3, R2, R3 ;  /* 0x0000000203037223 */ /* 0x000fce0000000003 */
.L_x_24:
[----:B------:R-:W-:Y:S01]  /*1000*/  I2FP.F32.U32 R11, R5 ;  /* 0x00000005000b7245 */ /* 0x000fe20000201000 */
[----:B------:R-:W-:Y:S01]  /*1010*/  UMOV UR4, 0x3f800000 ;  /* 0x3f80000000047882 */ /* 0x000fe20000000000 */
[----:B------:R-:W-:Y:S01]  /*1020*/  FFMA R8, R3, 4, R8 ;  /* 0x4080000003087823 */ /* 0x000fe20000000008 */
[----:B------:R-:W-:Y:S01]  /*1030*/  MOV R12, UR4 ;  /* 0x00000004000c7c02 */ /* 0x000fe20008000f00 */
        /* <DEDUP_REMOVED lines=12> */
.L_x_25:
[----:B------:R-:W-:Y:S02]  /*1100*/  VIADD R9, R9, 0x20 ;  /* 0x0000002009097836 */ /* 0x000fe40000000000 */
[----:B------:R-:W-:-:S03]  /*1110*/  FFMA R4, R5, 4, R8 ;  /* 0x4080000005047823 */ /* 0x000fc60000000008 */
[----:B------:R-:W-:-:S13]  /*1120*/  ISETP.NE.AND P0, PT, R9, 0x30d4f, PT ;  /* 0x00030d4f0900780c */ /* 0x000fda0003f05270 */
[----:B------:R-:W-:Y:S05]  /*1130*/  @P0 BRA `(.L_x_26) ;  /* 0xffffffec00e00947 */ /* 0x000fea000383ffff */
[----:B------:R-:W0:Y:S01]  /*1140*/  S2UR UR5, SR_CgaCtaId ;  /* 0x00000000000579c3 */ /* 0x000e220000008800 */
[----:B------:R-:W-:Y:S02]  /*1150*/  UMOV UR4, 0x400 ;  /* 0x0000040000047882 */ /* 0x000fe40000000000 */
[----:B0-----:R-:W-:-:S09]  /*1160*/  ULEA UR4, UR5, UR4, 0x18 ;  /* 0x0000000405047291 */ /* 0x001fd2000f8ec0ff */
[----:B------:R0:W-:Y:S03]  /*1170*/  STS [UR4], R4 ;  /* 0x00000004ff007988 */ /* 0x0001e60008000804 */
.L_x_1:
[----:B------:R-:W-:Y:S05]  /*1180*/  BSYNC.RECONVERGENT B0 ;  /* 0x0000000000007941 */ /* 0x000fea0003800200 */
.L_x_0:
[----:B------:R-:W1:Y:S01]  /*1190*/  LDCU.U8 UR4, c[0x0][0x380] ;  /* 0x00007000ff0477ac */ /* 0x000e620008000000 */
[----:B------:R-:W-:Y:S01]  /*11a0*/  LOP3.LUT P0, RZ, R0, 0x1f, RZ, 0xc0, !PT ;  /* 0x0000001f00ff7812 */ /* 0x000fe2000780c0ff */
[----:B-1----:R-:W-:-:S06]  /*11b0*/  UPRMT UR4, UR4, 0x8880, URZ ;  /* 0x0000888004047896 */ /* 0x002fcc00080000ff */
[----:B------:R-:W-:-:S13]  /*11c0*/  ISETP.NE.AND P1, PT, RZ, UR4, PT ;  /* 0x00000004ff007c0c */ /* 0x000fda000bf25270 */
[----:B------:R-:W-:Y:S06]  /*11d0*/  @P1 BAR.SYNC.DEFER_BLOCKING 0x0 ;  /* 0x0000000000001b1d */ /* 0x000fec0000010000 */
[----:B------:R-:W-:Y:S05]  /*11e0*/  @P0 EXIT ;  /* 0x000000000000094d */ /* 0x000fea0003800000 */
[----:B------:R-:W1:Y:S01]  /*11f0*/  S2UR UR5, SR_CgaCtaId ;  /* 0x00000000000579c3 */ /* 0x000e620000008800 */
[----:B------:R-:W-:Y:S01]  /*1200*/  UMOV UR4, 0x400 ;  /* 0x0000040000047882 */ /* 0x000fe20000000000 */
[----:B------:R-:W-:Y:S01]  /*1210*/  MOV R8, 0x0 ;  /* 0x0000000000087802 */ /* 0x000fe20000000f00 */
[----:B------:R-:W-:Y:S05]  /*1220*/  STL [R1], R0 ;  /* 0x0000000001007387 */ /* 0x000fea0000100800 */
[----:B------:R-:W2:Y:S01]  /*1230*/  LDC.64 R8, c[0x4][R8] ;  /* 0x0100000008087b82 */ /* 0x000ea20000000a00 */
[----:B-1----:R-:W-:-:S09]  /*1240*/  ULEA UR4, UR5, UR4, 0x18 ;  /* 0x0000000405047291 */ /* 0x002fd2000f8ec0ff */
[----:B------:R-:W1:Y:S02]  /*1250*/  LDS R2, [UR4] ;  /* 0x00000004ff027984 */ /* 0x000e640008000800 */
[----:B------:R-:W0:Y:S02]  /*1260*/  LDCU.64 UR4, c[0x4][0x8] ;  /* 0x01000100ff0477ac */ /* 0x000e240008000a00 */
[----:B0-----:R-:W-:Y:S01]  /*1270*/  MOV R4, UR4 ;  /* 0x0000000400047c02 */ /* 0x001fe20008000f00 */
[----:B------:R-:W-:Y:S01]  /*1280*/  IMAD.U32 R5, RZ, RZ, UR5 ;  /* 0x00000005ff057e24 */ /* 0x000fe2000f8e00ff */
[----:B-1----:R-:W0:Y:S02]  /*1290*/  F2F.F64.F32 R2, R2 ;  /* 0x0000000200027310 */ /* 0x002e240000201800 */
[----:B0-2---:R0:W-:Y:S04]  /*12a0*/  STL.64 [R1+0x8], R2 ;  /* 0x0000080201007387 */ /* 0x0051e80000100a00 */
[----:B------:R-:W-:-:S07]  /*12b0*/  LEPC R20, `(.L_x_27) ;  /* 0x000000001014794e */ /* 0x000fce0000000000 */
[----:B0-----:R-:W-:Y:S05]  /*12c0*/  CALL.ABS.NOINC R8 ;  /* 0x0000000008007343 */ /* 0x001fea0003c00000 */
.L_x_27:
[----:B------:R-:W-:Y:S05]  /*12d0*/  EXIT ;  /* 0x000000000000794d */ /* 0x000fea0003800000 */
        .weak           $__internal_0_$__cuda_sm20_rcp_rn_f32_slowpath
        .type           $__internal_0_$__cuda_sm20_rcp_rn_f32_slowpath,@function
        .size           $__internal_0_$__cuda_sm20_rcp_rn_f32_slowpath,($__internal_1_$__cuda_sm3x_div_rn_noftz_f32_slowpath - $__internal_0_$__cuda_sm20_rcp_rn_f32_slowpath)
$__internal_0_$__cuda_sm20_rcp_rn_f32_slowpath:
[----:B------:R-:W-:Y:S01]  /*12e0*/  SHF.L.U32 R3, R2, 0x1, RZ ;  /* 0x0000000102037819 */ /* 0x000fe200000006ff */
[----:B------:R-:W-:Y:S03]  /*12f0*/  BSSY.RECONVERGENT B1, `(.L_x_28) ;  /* 0x0000030000017945 */ /* 0x000fe60003800200 */
[----:B------:R-:W-:-:S04]  /*1300*/  SHF.R.U32.HI R3, RZ, 0x18, R3 ;  /* 0x00000018ff037819 */ /* 0x000fc80000011603 */
[----:B------:R-:W-:-:S13]  /*1310*/  ISETP.NE.U32.AND P0, PT, R3, RZ, PT ;  /* 0x000000ff0300720c */ /* 0x000fda0003f05070 */
[----:B------:R-:W-:Y:S05]  /*1320*/  @P0 BRA `(.L_x_29) ;  /* 0x0000000000280947 */ /* 0x000fea0003800000 */
[----:B------:R-:W-:-:S05]  /*1330*/  IMAD.SHL.U32 R3, R2, 0x2, RZ ;  /* 0x0000000202037824 */ /* 0x000fca00078e00ff */
[----:B------:R-:W-:-:S13]  /*1340*/  ISETP.NE.AND P0, PT, R3, RZ, PT ;  /* 0x000000ff0300720c */ /* 0x000fda0003f05270 */
[----:B------:R-:W-:Y:S01]  /*1350*/  @P0 FFMA R12, R2, 1.84467440737095516160e+19, RZ ;  /* 0x5f800000020c0823 */ /* 0x000fe200000000ff */
[----:B------:R-:W-:Y:S08]  /*1360*/  @!P0 MUFU.RCP R11, R2 ;  /* 0x00000002000b8308 */ /* 0x000ff00000001000 */
[----:B------:R-:W0:Y:S02]  /*1370*/  @P0 MUFU.RCP R3, R12 ;  /* 0x0000000c00030308 */ /* 0x000e240000001000 */
[----:B0-----:R-:W-:-:S04]  /*1380*/  @P0 FFMA R13, R12, R3, -1 ;  /* 0xbf8000000c0d0423 */ /* 0x001fc80000000003 */
[----:B------:R-:W-:-:S04]  /*1390*/  @P0 FADD.FTZ R14, -R13, -RZ ;  /* 0x800000ff0d0e0221 */ /* 0x000fc80000010100 */
[----:B------:R-:W-:-:S04]  /*13a0*/  @P0 FFMA R3, R3, R14, R3 ;  /* 0x0000000e03030223 */ /* 0x000fc80000000003 */
[----:B------:R-:W-:Y:S01]  /*13b0*/  @P0 FFMA R11, R3, 1.84467440737095516160e+19, RZ ;  /* 0x5f800000030b0823 */ /* 0x000fe200000000ff */
[----:B------:R-:W-:Y:S06]  /*13c0*/  BRA `(.L_x_30) ;  /* 0x0000000000887947 */ /* 0x000fec0003800000 */
.L_x_29:
[----:B------:R-:W-:-:S04]  /*13d0*/  IADD3 R11, PT, PT, R3, -0xfd, RZ ;  /* 0xffffff03030b7810 */ /* 0x000fc80007ffe0ff */
[----:B------:R-:W-:-:S13]  /*13e0*/  ISETP.GT.U32.AND P0, PT, R11, 0x1, PT ;  /* 0x000000010b00780c */ /* 0x000fda0003f04070 */
[----:B------:R-:W-:Y:S05]  /*13f0*/  @P0 BRA `(.L_x_31) ;  /* 0x0000000000780947 */ /* 0x000fea0003800000 */
[----:B------:R-:W-:Y:S01]  /*1400*/  LOP3.LUT R12, R2, 0x7fffff, RZ, 0xc0, !PT ;  /* 0x007fffff020c7812 */ /* 0x000fe200078ec0ff */
[----:B------:R-:W-:Y:S01]  /*1410*/  IMAD.MOV.U32 R16, RZ, RZ, 0x3 ;  /* 0x00000003ff107424 */ /* 0x000fe200078e00ff */
[----:B------:R-:W-:Y:S02]  /*1420*/  IADD3 R3, PT, PT, R3, -0xfc, RZ ;  /* 0xffffff0403037810 */ /* 0x000fe40007ffe0ff */
[----:B------:R-:W-:Y:S02]  /*1430*/  LOP3.LUT R12, R12, 0x3f800000, RZ, 0xfc, !PT ;  /* 0x3f8000000c0c7812 */ /* 0x000fe400078efcff */
[----:B------:R-:W-:Y:S02]  /*1440*/  SHF.L.U32 R17, R16, R11, RZ ;  /* 0x0000000b10117219 */ /* 0x000fe400000006ff */
[----:B------:R-:W0:Y:S02]  /*1450*/  MUFU.RCP R13, R12 ;  /* 0x0000000c000d7308 */ /* 0x000e240000001000 */
[----:B0-----:R-:W-:-:S04]  /*1460*/  FFMA R14, R12, R13, -1 ;  /* 0xbf8000000c0e7423 */ /* 0x001fc8000000000d */
[----:B------:R-:W-:-:S04]  /*1470*/  FADD.FTZ R14, -R14, -RZ ;  /* 0x800000ff0e0e7221 */ /* 0x000fc80000010100 */
[CCC-:B------:R-:W-:Y:S01]  /*1480*/  FFMA.RM R15, R13.reuse, R14.reuse, R13.reuse ;  /* 0x0000000e0d0f7223 */ /* 0x1c0fe2000000400d */
[----:B------:R-:W-:-:S04]  /*1490*/  FFMA.RP R14, R13, R14, R13 ;  /* 0x0000000e0d0e7223 */ /* 0x000fc8000000800d */
[C---:B------:R-:W-:Y:S02]  /*14a0*/  LOP3.LUT R13, R15.reuse, 0x7fffff, RZ, 0xc0, !PT ;  /* 0x007fffff0f0d7812 */ /* 0x040fe400078ec0ff */
[----:B------:R-:W-:Y:S02]  /*14b0*/  FSETP.NEU.FTZ.AND P0, PT, R15, R14, PT ;  /* 0x0000000e0f00720b */ /* 0x000fe40003f1d000 */
[----:B------:R-:W-:Y:S02]  /*14c0*/  LOP3.LUT R14, R13, 0x800000, RZ, 0xfc, !PT ;  /* 0x008000000d0e7812 */ /* 0x000fe400078efcff */
[----:B------:R-:W-:Y:S02]  /*14d0*/  SEL R13, RZ, 0xffffffff, !P0 ;  /* 0xffffffffff0d7807 */ /* 0x000fe40004000000 */
[----:B------:R-:W-:Y:S02]  /*14e0*/  LOP3.LUT R12, R17, R14, RZ, 0xc0, !PT ;  /* 0x0000000e110c7212 */ /* 0x000fe400078ec0ff */
[----:B------:R-:W-:-:S02]  /*14f0*/  IADD3 R13, PT, PT, -R13, RZ, RZ ;  /* 0x000000ff0d0d7210 */ /* 0x000fc40007ffe1ff */
[-C--:B------:R-:W-:Y:S02]  /*1500*/  SHF.R.U32.HI R12, RZ, R11.reuse, R12 ;  /* 0x0000000bff0c7219 */ /* 0x080fe4000001160c */
[--C-:B------:R-:W-:Y:S02]  /*1510*/  LOP3.LUT P1, RZ, R13, R11, R14.reuse, 0xf8, !PT ;  /* 0x0000000b0dff7212 */ /* 0x100fe4000782f80e */
[C---:B------:R-:W-:Y:S02]  /*1520*/  LOP3.LUT P0, RZ, R12.reuse, 0x1, RZ, 0xc0, !PT ;  /* 0x000000010cff7812 */ /* 0x040fe4000780c0ff */
[----:B------:R-:W-:Y:S02]  /*1530*/  LOP3.LUT P2, RZ, R12, 0x2, RZ, 0xc0, !PT ;  /* 0x000000020cff7812 */ /* 0x000fe4000784c0ff */
[----:B------:R-:W-:Y:S02]  /*1540*/  SHF.R.U32.HI R3, RZ, R3, R14 ;  /* 0x00000003ff037219 */ /* 0x000fe4000001160e */
[----:B------:R-:W-:-:S02]  /*1550*/  PLOP3.LUT P0, PT, P0, P1, P2, 0xe0, 0x0 ;  /* 0x000000000000781c */ /* 0x000fc40000703c20 */
[----:B------:R-:W-:Y:S02]  /*1560*/  LOP3.LUT P1, RZ, R2, 0x7fffff, RZ, 0xc0, !PT ;  /* 0x007fffff02ff7812 */ /* 0x000fe4000782c0ff */
[----:B------:R-:W-:-:S05]  /*1570*/  SEL R11, RZ, 0x1, !P0 ;  /* 0x00000001ff0b7807 */ /* 0x000fca0004000000 */
[----:B------:R-:W-:-:S05]  /*1580*/  IMAD.MOV R11, RZ, RZ, -R11 ;  /* 0x000000ffff0b7224 */ /* 0x000fca00078e0a0b */
[----:B------:R-:W-:-:S13]  /*1590*/  ISETP.GE.AND P0, PT, R11, RZ, PT ;  /* 0x000000ff0b00720c */ /* 0x000fda0003f06270 */
[----:B------:R-:W-:-:S05]  /*15a0*/  @!P0 VIADD R3, R3, 0x1 ;  /* 0x0000000103038836 */ /* 0x000fca0000000000 */
[----:B------:R-:W-:-:S04]  /*15b0*/  @!P1 SHF.L.U32 R3, R3, 0x1, RZ ;  /* 0x0000000103039819 */ /* 0x000fc800000006ff */
[----:B------:R-:W-:Y:S01]  /*15c0*/  LOP3.LUT R11, R3, 0x80000000, R2, 0xf8, !PT ;  /* 0x80000000030b7812 */ /* 0x000fe200078ef802 */
[----:B------:R-:W-:Y:S06]  /*15d0*/  BRA `(.L_x_30) ;  /* 0x0000000000047947 */ /* 0x000fec0003800000 */
.L_x_31:
[----:B------:R0:W1:Y:S02]  /*15e0*/  MUFU.RCP R11, R2 ;  /* 0x00000002000b7308 */ /* 0x0000640000001000 */
.L_x_30:
[----:B------:R-:W-:Y:S05]  /*15f0*/  BSYNC.RECONVERGENT B1 ;  /* 0x0000000000017941 */ /* 0x000fea0003800200 */
.L_x_28:
[----:B------:R-:W-:Y:S02]  /*1600*/  HFMA2 R3, -RZ, RZ, 0, 0 ;  /* 0x00000000ff037431 */ /* 0x000fe400000001ff */
[----:B0-----:R-:W-:-:S04]  /*1610*/  IMAD.MOV.U32 R2, RZ, RZ, R10 ;  /* 0x000000ffff027224 */ /* 0x001fc800078e000a */
[----:B-1----:R-:W-:Y:S05]  /*1620*/  RET.REL.NODEC R2 `(_Z13ApproximatePib) ;  /* 0xffffffe802747950 */ /* 0x002fea0003c3ffff */
        .weak           $__internal_1_$__cuda_sm3x_div_rn_noftz_f32_slowpath
        .type           $__internal_1_$__cuda_sm3x_div_rn_noftz_f32_slowpath,@function
        .size           $__internal_1_$__cuda_sm3x_div_rn_noftz_f32_slowpath,(.L_x_48 - $__internal_1_$__cuda_sm3x_div_rn_noftz_f32_slowpath)
$__internal_1_$__cuda_sm3x_div_rn_noftz_f32_slowpath:
[----:B------:R-:W-:Y:S01]  /*1630*/  SHF.R.U32.HI R11, RZ, 0x17, R3 ;  /* 0x00000017ff0b7819 */ /* 0x000fe20000011603 */
[----:B------:R-:W-:Y:S01]  /*1640*/  BSSY.RECONVERGENT B1, `(.L_x_32) ;  /* 0x0000064000017945 */ /* 0x000fe20003800200 */
[----:B------:R-:W-:Y:S01]  /*1650*/  SHF.R.U32.HI R2, RZ, 0x17, R4 ;  /* 0x00000017ff027819 */ /* 0x000fe20000011604 */
[----:B------:R-:W-:Y:S01]  /*1660*/  IMAD.MOV.U32 R13, RZ, RZ, -0x40800000 ;  /* 0xbf800000ff0d7424 */ /* 0x000fe200078e00ff */
[----:B------:R-:W-:Y:S02]  /*1670*/  LOP3.LUT R11, R11, 0xff, RZ, 0xc0, !PT ;  /* 0x000000ff0b0b7812 */ /* 0x000fe400078ec0ff */
[----:B------:R-:W-:-:S03]  /*1680*/  LOP3.LUT R14, R2, 0xff, RZ, 0xc0, !PT ;  /* 0x000000ff020e7812 */ /* 0x000fc600078ec0ff */
[----:B------:R-:W-:Y:S01]  /*1690*/  VIADD R16, R11, 0xffffffff ;  /* 0xffffffff0b107836 */ /* 0x000fe20000000000 */
[----:B------:R-:W-:-:S04]  /*16a0*/  IADD3 R15, PT, PT, R14, -0x1, RZ ;  /* 0xffffffff0e0f7810 */ /* 0x000fc80007ffe0ff */
[----:B------:R-:W-:-:S04]  /*16b0*/  ISETP.GT.U32.AND P0, PT, R16, 0xfd, PT ;  /* 0x000000fd1000780c */ /* 0x000fc80003f04070 */
[----:B------:R-:W-:-:S13]  /*16c0*/  ISETP.GT.U32.OR P0, PT, R15, 0xfd, P0 ;  /* 0x000000fd0f00780c */ /* 0x000fda0000704470 */
[----:B------:R-:W-:Y:S01]  /*16d0*/  @!P0 MOV R12, RZ ;  /* 0x000000ff000c8202 */ /* 0x000fe20000000f00 */
[----:B------:R-:W-:Y:S06]  /*16e0*/  @!P0 BRA `(.L_x_33) ;  /* 0x0000000000608947 */ /* 0x000fec0003800000 */
[----:B------:R-:W-:Y:S01]  /*16f0*/  IMAD.MOV.U32 R2, RZ, RZ, -0x40800000 ;  /* 0xbf800000ff027424 */ /* 0x000fe200078e00ff */
[----:B------:R-:W-:-:S04]  /*1700*/  FSETP.GTU.FTZ.AND P1, PT, |R3|, +INF , PT ;  /* 0x7f8000000300780b */ /* 0x000fc80003f3c200 */
[----:B------:R-:W-:-:S04]  /*1710*/  FSETP.GTU.FTZ.AND P0, PT, |R2|, +INF , PT ;  /* 0x7f8000000200780b */ /* 0x000fc80003f1c200 */
[----:B------:R-:W-:-:S13]  /*1720*/  PLOP3.LUT P0, PT, P0, P1, PT, 0xf8, 0x8f ;  /* 0x00000000008f781c */ /* 0x000fda0000703f70 */
[----:B------:R-:W-:Y:S05]  /*1730*/  @P0 BRA `(.L_x_34) ;  /* 0x00000004004c0947 */ /* 0x000fea0003800000 */
[----:B------:R-:W-:-:S13]  /*1740*/  LOP3.LUT P0, RZ, R3, 0x7fffffff, R13, 0xc8, !PT ;  /* 0x7fffffff03ff7812 */ /* 0x000fda000780c80d */
[----:B------:R-:W-:Y:S05]  /*1750*/  @!P0 BRA `(.L_x_35) ;  /* 0x00000004003c8947 */ /* 0x000fea0003800000 */
[C---:B------:R-:W-:Y:S02]  /*1760*/  FSETP.NEU.FTZ.AND P2, PT, |R2|.reuse, +INF , PT ;  /* 0x7f8000000200780b */ /* 0x040fe40003f5d200 */
[----:B------:R-:W-:Y:S02]  /*1770*/  FSETP.NEU.FTZ.AND P1, PT, |R3|, +INF , PT ;  /* 0x7f8000000300780b */ /* 0x000fe40003f3d200 */
[----:B------:R-:W-:-:S11]  /*1780*/  FSETP.NEU.FTZ.AND P0, PT, |R2|, +INF , PT ;  /* 0x7f8000000200780b */ /* 0x000fd60003f1d200 */
[----:B------:R-:W-:Y:S05]  /*1790*/  @!P1 BRA !P2, `(.L_x_35) ;  /* 0x00000004002c9947 */ /* 0x000fea0005000000 */
[----:B------:R-:W-:-:S04]  /*17a0*/  LOP3.LUT P2, RZ, R13, 0x7fffffff, RZ, 0xc0, !PT ;  /* 0x7fffffff0dff7812 */ /* 0x000fc8000784c0ff */
[----:B------:R-:W-:-:S13]  /*17b0*/  PLOP3.LUT P1, PT, P1, P2, PT, 0x2f, 0xf2 ;  /* 0x0000000000f2781c */ /* 0x000fda0000f24577 */
[----:B------:R-:W-:Y:S05]  /*17c0*/  @P1 BRA `(.L_x_36) ;  /* 0x0000000400181947 */ /* 0x000fea0003800000 */
[----:B------:R-:W-:-:S04]  /*17d0*/  LOP3.LUT P1, RZ, R3, 0x7fffffff, RZ, 0xc0, !PT ;  /* 0x7fffffff03ff7812 */ /* 0x000fc8000782c0ff */
[----:B------:R-:W-:-:S13]  /*17e0*/  PLOP3.LUT P0, PT, P0, P1, PT, 0x2f, 0xf2 ;  /* 0x0000000000f2781c */ /* 0x000fda0000702577 */
[----:B------:R-:W-:Y:S05]  /*17f0*/  @P0 BRA `(.L_x_37) ;  /* 0x0000000400000947 */ /* 0x000fea0003800000 */
[----:B------:R-:W-:Y:S02]  /*1800*/  ISETP.GE.AND P0, PT, R15, RZ, PT ;  /* 0x000000ff0f00720c */ /* 0x000fe40003f06270 */
[----:B------:R-:W-:-:S11]  /*1810*/  ISETP.GE.AND P1, PT, R16, RZ, PT ;  /* 0x000000ff1000720c */ /* 0x000fd60003f26270 */
[----:B------:R-:W-:Y:S01]  /*1820*/  @P0 MOV R12, RZ ;  /* 0x000000ff000c0202 */ /* 0x000fe20000000f00 */
[----:B------:R-:W-:Y:S02]  /*1830*/  @!P0 IMAD.MOV.U32 R12, RZ, RZ, -0x40 ;  /* 0xffffffc0ff0c8424 */ /* 0x000fe400078e00ff */
[----:B------:R-:W-:Y:S01]  /*1840*/  @!P0 FFMA R13, R2, 1.84467440737095516160e+19, RZ ;  /* 0x5f800000020d8823 */ /* 0x000fe200000000ff */
[----:B------:R-:W-:Y:S02]  /*1850*/  @!P1 FFMA R3, R3, 1.84467440737095516160e+19, RZ ;  /* 0x5f80000003039823 */ /* 0x000fe400000000ff */
[----:B------:R-:W-:-:S07]  /*1860*/  @!P1 IADD3 R12, PT, PT, R12, 0x40, RZ ;  /* 0x000000400c0c9810 */ /* 0x000fce0007ffe0ff */
.L_x_33:
[----:B------:R-:W-:Y:S01]  /*1870*/  LEA R2, R11, 0xc0800000, 0x17 ;  /* 0xc08000000b027811 */ /* 0x000fe200078eb8ff */
[----:B------:R-:W-:Y:S01]  /*1880*/  BSSY.RECONVERGENT B2, `(.L_x_38) ;  /* 0x0000036000027945 */ /* 0x000fe20003800200 */
[----:B------:R-:W-:-:S03]  /*1890*/  IADD3 R16, PT, PT, R14, -0x7f, RZ ;  /* 0xffffff810e107810 */ /* 0x000fc60007ffe0ff */
[----:B------:R-:W-:Y:S02]  /*18a0*/  IMAD.IADD R15, R3, 0x1, -R2 ;  /* 0x00000001030f7824 */ /* 0x000fe400078e0a02 */
[C---:B------:R-:W-:Y:S02]  /*18b0*/  IMAD R2, R16.reuse, -0x800000, R13 ;  /* 0xff80000010027824 */ /* 0x040fe400078e020d */
[----:B------:R0:W1:Y:S01]  /*18c0*/  MUFU.RCP R3, R15 ;  /* 0x0000000f00037308 */ /* 0x0000620000001000 */
[----:B------:R-:W-:Y:S01]  /*18d0*/  FADD.FTZ R17, -R15, -RZ ;  /* 0x800000ff0f117221 */ /* 0x000fe20000010100 */
[----:B0-----:R-:W-:-:S05]  /*18e0*/  IADD3 R15, PT, PT, R16, 0x7f, -R11 ;  /* 0x0000007f100f7810 */ /* 0x001fca0007ffe80b */
[----:B------:R-:W-:Y:S02]  /*18f0*/  IMAD.IADD R15, R15, 0x1, R12 ;  /* 0x000000010f0f7824 */ /* 0x000fe400078e020c */
[----:B-1----:R-:W-:-:S04]  /*1900*/  FFMA R14, R3, R17, 1 ;  /* 0x3f800000030e7423 */ /* 0x002fc80000000011 */
[----:B------:R-:W-:-:S04]  /*1910*/  FFMA R3, R3, R14, R3 ;  /* 0x0000000e03037223 */ /* 0x000fc80000000003 */
[----:B------:R-:W-:-:S04]  /*1920*/  FFMA R14, R2, R3, RZ ;  /* 0x00000003020e7223 */ /* 0x000fc800000000ff */
[----:B------:R-:W-:-:S04]  /*1930*/  FFMA R13, R17, R14, R2 ;  /* 0x0000000e110d7223 */ /* 0x000fc80000000002 */
[----:B------:R-:W-:-:S04]  /*1940*/  FFMA R14, R3, R13, R14 ;  /* 0x0000000d030e7223 */ /* 0x000fc8000000000e */
[----:B------:R-:W-:-:S04]  /*1950*/  FFMA R13, R17, R14, R2 ;  /* 0x0000000e110d7223 */ /* 0x000fc80000000002 */
[----:B------:R-:W-:-:S05]  /*1960*/  FFMA R2, R3, R13, R14 ;  /* 0x0000000d03027223 */ /* 0x000fca000000000e */
[----:B------:R-:W-:-:S04]  /*1970*/  SHF.R.U32.HI R11, RZ, 0x17, R2 ;  /* 0x00000017ff0b7819 */ /* 0x000fc80000011602 */
[----:B------:R-:W-:-:S04]  /*1980*/  LOP3.LUT R11, R11, 0xff, RZ, 0xc0, !PT ;  /* 0x000000ff0b0b7812 */ /* 0x000fc800078ec0ff */
[----:B------:R-:W-:-:S05]  /*1990*/  IADD3 R16, PT, PT, R11, R15, RZ ;  /* 0x0000000f0b107210 */ /* 0x000fca0007ffe0ff */
[----:B------:R-:W-:-:S05]  /*19a0*/  VIADD R11, R16, 0xffffffff ;  /* 0xffffffff100b7836 */ /* 0x000fca0000000000 */
[----:B------:R-:W-:-:S13]  /*19b0*/  ISETP.GE.U32.AND P0, PT, R11, 0xfe, PT ;  /* 0x000000fe0b00780c */ /* 0x000fda0003f06070 */
[----:B------:R-:W-:Y:S05]  /*19c0*/  @!P0 BRA `(.L_x_39) ;  /* 0x0000000000808947 */ /* 0x000fea0003800000 */
[----:B------:R-:W-:-:S13]  /*19d0*/  ISETP.GT.AND P0, PT, R16, 0xfe, PT ;  /* 0x000000fe1000780c */ /* 0x000fda0003f04270 */
[----:B------:R-:W-:Y:S05]  /*19e0*/  @P0 BRA `(.L_x_40) ;  /* 0x00000000006c0947 */ /* 0x000fea0003800000 */
[----:B------:R-:W-:-:S13]  /*19f0*/  ISETP.GE.AND P0, PT, R16, 0x1, PT ;  /* 0x000000011000780c */ /* 0x000fda0003f06270 */
[----:B------:R-:W-:Y:S05]  /*1a00*/  @P0 BRA `(.L_x_41) ;  /* 0x0000000000740947 */ /* 0x000fea0003800000 */
[----:B------:R-:W-:Y:S02]  /*1a10*/  ISETP.GE.AND P0, PT, R16, -0x18, PT ;  /* 0xffffffe81000780c */ /* 0x000fe40003f06270 */
[----:B------:R-:W-:-:S11]  /*1a20*/  LOP3.LUT R2, R2, 0x80000000, RZ, 0xc0, !PT ;  /* 0x8000000002027812 */ /* 0x000fd600078ec0ff */
[----:B------:R-:W-:Y:S05]  /*1a30*/  @!P0 BRA `(.L_x_41) ;  /* 0x0000000000688947 */ /* 0x000fea0003800000 */
[-CC-:B------:R-:W-:Y:S01]  /*1a40*/  FFMA.RZ R11, R3, R13.reuse, R14.reuse ;  /* 0x0000000d030b7223 */ /* 0x180fe2000000c00e */
[C---:B------:R-:W-:Y:S02]  /*1a50*/  ISETP.NE.AND P2, PT, R16.reuse, RZ, PT ;  /* 0x000000ff1000720c */ /* 0x040fe40003f45270 */
[C---:B------:R-:W-:Y:S02]  /*1a60*/  ISETP.NE.AND P1, PT, R16.reuse, RZ, PT ;  /* 0x000000ff1000720c */ /* 0x040fe40003f25270 */
[----:B------:R-:W-:Y:S01]  /*1a70*/  LOP3.LUT R12, R11, 0x7fffff, RZ, 0xc0, !PT ;  /* 0x007fffff0b0c7812 */ /* 0x000fe200078ec0ff */
[CCC-:B------:R-:W-:Y:S01]  /*1a80*/  FFMA.RP R11, R3.reuse, R13.reuse, R14.reuse ;  /* 0x0000000d030b7223 */ /* 0x1c0fe2000000800e */
[----:B------:R-:W-:Y:S01]  /*1a90*/  FFMA.RM R14, R3, R13, R14 ;  /* 0x0000000d030e7223 */ /* 0x000fe2000000400e */
[----:B------:R-:W-:Y:S01]  /*1aa0*/  IADD3 R3, PT, PT, R16, 0x20, RZ ;  /* 0x0000002010037810 */ /* 0x000fe20007ffe0ff */
[----:B------:R-:W-:Y:S01]  /*1ab0*/  IMAD.MOV R13, RZ, RZ, -R16 ;  /* 0x000000ffff0d7224 */ /* 0x000fe200078e0a10 */
[----:B------:R-:W-:-:S02]  /*1ac0*/  LOP3.LUT R12, R12, 0x800000, RZ, 0xfc, !PT ;  /* 0x008000000c0c7812 */ /* 0x000fc400078efcff */
[----:B------:R-:W-:Y:S02]  /*1ad0*/  FSETP.NEU.FTZ.AND P0, PT, R11, R14, PT ;  /* 0x0000000e0b00720b */ /* 0x000fe40003f1d000 */
[----:B------:R-:W-:Y:S02]  /*1ae0*/  SHF.L.U32 R3, R12, R3, RZ ;  /* 0x000000030c037219 */ /* 0x000fe400000006ff */
[----:B------:R-:W-:Y:S02]  /*1af0*/  SEL R11, R13, RZ, P2 ;  /* 0x000000ff0d0b7207 */ /* 0x000fe40001000000 */
[----:B------:R-:W-:Y:S02]  /*1b00*/  ISETP.NE.AND P1, PT, R3, RZ, P1 ;  /* 0x000000ff0300720c */ /* 0x000fe40000f25270 */
[----:B------:R-:W-:Y:S02]  /*1b10*/  SHF.R.U32.HI R11, RZ, R11, R12 ;  /* 0x0000000bff0b7219 */ /* 0x000fe4000001160c */
[----:B------:R-:W-:-:S02]  /*1b20*/  PLOP3.LUT P0, PT, P0, P1, PT, 0xf8, 0x8f ;  /* 0x00000000008f781c */ /* 0x000fc40000703f70 */
[----:B------:R-:W-:Y:S02]  /*1b30*/  SHF.R.U32.HI R12, RZ, 0x1, R11 ;  /* 0x00000001ff0c7819 */ /* 0x000fe4000001160b */
[----:B------:R-:W-:-:S04]  /*1b40*/  SEL R3, RZ, 0x1, !P0 ;  /* 0x00000001ff037807 */ /* 0x000fc80004000000 */
[----:B------:R-:W-:-:S04]  /*1b50*/  LOP3.LUT R14, R3, 0x1, R12, 0xf8, !PT ;  /* 0x00000001030e7812 */ /* 0x000fc800078ef80c */
[----:B------:R-:W-:-:S04]  /*1b60*/  LOP3.LUT R11, R14, R11, RZ, 0xc0, !PT ;  /* 0x0000000b0e0b7212 */ /* 0x000fc800078ec0ff */
[----:B------:R-:W-:-:S04]  /*1b70*/  IADD3 R11, PT, PT, R12, R11, RZ ;  /* 0x0000000b0c0b7210 */ /* 0x000fc80007ffe0ff */
[----:B------:R-:W-:Y:S01]  /*1b80*/  LOP3.LUT R2, R11, R2, RZ, 0xfc, !PT ;  /* 0x000000020b027212 */ /* 0x000fe200078efcff */
[----:B------:R-:W-:Y:S06]  /*1b90*/  BRA `(.L_x_41) ;  /* 0x0000000000107947 */ /* 0x000fec0003800000 */
.L_x_40:
[----:B------:R-:W-:-:S04]  /*1ba0*/  LOP3.LUT R2, R2, 0x80000000, RZ, 0xc0, !PT ;  /* 0x8000000002027812 */ /* 0x000fc800078ec0ff */
[----:B------:R-:W-:Y:S01]  /*1bb0*/  LOP3.LUT R2, R2, 0x7f800000, RZ, 0xfc, !PT ;  /* 0x7f80000002027812 */ /* 0x000fe200078efcff */
[----:B------:R-:W-:Y:S06]  /*1bc0*/  BRA `(.L_x_41) ;  /* 0x0000000000047947 */ /* 0x000fec0003800000 */
.L_x_39:
[----:B------:R-:W-:-:S07]  /*1bd0*/  IMAD R2, R15, 0x800000, R2 ;  /* 0x008000000f027824 */ /* 0x000fce00078e0202 */
.L_x_41:
[----:B------:R-:W-:Y:S05]  /*1be0*/  BSYNC.RECONVERGENT B2 ;  /* 0x0000000000027941 */ /* 0x000fea0003800200 */
.L_x_38:
[----:B------:R-:W-:Y:S05]  /*1bf0*/  BRA `(.L_x_42) ;  /* 0x0000000000207947 */ /* 0x000fea0003800000 */
.L_x_37:
[----:B------:R-:W-:-:S04]  /*1c00*/  LOP3.LUT R2, R3, 0x80000000, R13, 0x48, !PT ;  /* 0x8000000003027812 */ /* 0x000fc800078e480d */
[----:B------:R-:W-:Y:S01]  /*1c10*/  LOP3.LUT R2, R2, 0x7f800000, RZ, 0xfc, !PT ;  /* 0x7f80000002027812 */ /* 0x000fe200078efcff */
[----:B------:R-:W-:Y:S06]  /*1c20*/  BRA `(.L_x_42) ;  /* 0x0000000000147947 */ /* 0x000fec0003800000 */
.L_x_36:
[----:B------:R-:W-:Y:S01]  /*1c30*/  LOP3.LUT R2, R3, 0x80000000, R13, 0x48, !PT ;  /* 0x8000000003027812 */ /* 0x000fe200078e480d */
[----:B------:R-:W-:Y:S06]  /*1c40*/  BRA `(.L_x_42) ;  /* 0x00000000000c7947 */ /* 0x000fec0003800000 */
.L_x_35:
[----:B------:R-:W0:Y:S01]  /*1c50*/  MUFU.RSQ R2, -QNAN ;  /* 0xffc0000000027908 */ /* 0x000e220000001400 */
[----:B------:R-:W-:Y:S05]  /*1c60*/  BRA `(.L_x_42) ;  /* 0x0000000000047947 */ /* 0x000fea0003800000 */
.L_x_34:
[----:B------:R-:W-:-:S07]  /*1c70*/  FADD.FTZ R2, R2, R3 ;  /* 0x0000000302027221 */ /* 0x000fce0000010000 */
.L_x_42:
[----:B------:R-:W-:Y:S05]  /*1c80*/  BSYNC.RECONVERGENT B1 ;  /* 0x0000000000017941 */ /* 0x000fea0003800200 */
.L_x_32:
[----:B------:R-:W-:Y:S01]  /*1c90*/  HFMA2 R3, -RZ, RZ, 0, 0 ;  /* 0x00000000ff037431 */ /* 0x000fe200000001ff */
[----:B0-----:R-:W-:Y:S01]  /*1ca0*/  MOV R11, R2 ;  /* 0x00000002000b7202 */ /* 0x001fe20000000f00 */
[----:B------:R-:W-:-:S04]  /*1cb0*/  IMAD.MOV.U32 R2, RZ, RZ, R10 ;  /* 0x000000ffff027224 */ /* 0x000fc800078e000a */
[----:B------:R-:W-:Y:S05]  /*1cc0*/  RET.REL.NODEC R2 `(_Z13ApproximatePib) ;  /* 0xffffffe002cc7950 */ /* 0x000fea0003c3ffff */
.L_x_43:
[----:B------:R-:W-:-:S00]  /*1cd0*/  BRA `(.L_x_43) ;  /* 0xfffffffc00fc7947 */ /* 0x000fc0000383ffff */
[----:B------:R-:W-:-:S00]  /*1ce0*/  NOP ;  /* 0x0000000000007918 */ /* 0x000fc00000000000 */
        /* <DEDUP_REMOVED lines=9> */
.L_x_48:


//--------------------- .text._Z6SquarePi         --------------------------
	.section	.text._Z6SquarePi,"ax",@progbits
	.align	128
        .global         _Z6SquarePi
        .type           _Z6SquarePi,@function
        .size           _Z6SquarePi,(.L_x_50 - _Z6SquarePi)
        .other          _Z6SquarePi,@"STO_CUDA_ENTRY STV_DEFAULT"
_Z6SquarePi:
.text._Z6SquarePi:
[----:B------:R-:W-:Y:S08]  /*0000*/  LDC R1, c[0x0][0x37c] ;  /* 0x0000df00ff017b82 */ /* 0x000ff00000000800 */
[----:B------:R-:W0:Y:S01]  /*0010*/  LDC.64 R2, c[0x0][0x380] ;  /* 0x0000e000ff027b82 */ /* 0x000e220000000a00 */
[----:B------:R-:W0:Y:S02]  /*0020*/  LDCU.64 UR4, c[0x0][0x358] ;  /* 0x00006b00ff0477ac */ /* 0x000e240008000a00 */
[----:B0-----:R-:W2:Y:S02]  /*0030*/  LDG.E R0, desc[UR4][R2.64] ;  /* 0x0000000402007981 */ /* 0x001ea4000c1e1900 */
[----:B--2---:R-:W-:-:S05]  /*0040*/  IMAD R5, R0, R0, RZ ;  /* 0x0000000000057224 */ /* 0x004fca00078e02ff */
[----:B------:R-:W-:Y:S01]  /*0050*/  STG.E desc[UR4][R2.64], R5 ;  /* 0x0000000502007986 */ /* 0x000fe2000c101904 */
[----:B------:R-:W-:Y:S05]  /*0060*/  EXIT ;  /* 0x000000000000794d */ /* 0x000fea0003800000 */
.L_x_44:
        /* <DEDUP_REMOVED lines=9> */
.L_x_50:


//--------------------- .text._Z9WriteSlowPii     --------------------------
	.section	.text._Z9WriteSlowPii,"ax",@progbits
	.align	128
        .global         _Z9WriteSlowPii
        .type           _Z9WriteSlowPii,@function
        .size           _Z9WriteSlowPii,(.L_x_51 - _Z9WriteSlowPii)
        .other          _Z9WriteSlowPii,@"STO_CUDA_ENTRY STV_DEFAULT"
_Z9WriteSlowPii:
.text._Z9WriteSlowPii:
[----:B------:R-:W-:Y:S01]  /*0000*/  LDC R1, c[0x0][0x37c] ;  /* 0x0000df00ff017b82 */ /* 0x000fe20000000800 */
[----:B------:R-:W0:Y:S01]  /*0010*/  LDCU.64 UR6, c[0x0][0x358] ;  /* 0x00006b00ff0677ac */ /* 0x000e220008000a00 */
[----:B------:R-:W-:-:S06]  /*0020*/  NOP ;  /* 0x0000000000007918 */ /* 0x000fcc0000000000 */
[----:B------:R-:W1:Y:S01]  /*0030*/  S2UR UR4, SR_CLOCKLO ;  /* 0x00000000000479c3 */ /* 0x000e620000005000 */
[----:B------:R-:W-:Y:S01]  /*0040*/  NOP ;  /* 0x0000000000007918 */ /* 0x000fe20000000000 */
[----:B-1----:R-:W-:-:S04]  /*0050*/  UIADD3 UR5, UP0, UPT, UR4, 0x3b9aca00, URZ ;  /* 0x3b9aca0004057890 */ /* 0x002fc8000ff1e0ff */
[----:B0-----:R-:W-:-:S12]  /*0060*/  ULEA.HI.X.SX32 UR4, UR4, URZ, 0x1, UP0 ;  /* 0x000000ff04047291 */ /* 0x001fd800080f0eff */
.L_x_45:
[----:B------:R-:W-:-:S06]  /*0070*/  CS2R R2, SR_CLOCKLO ;  /* 0x0000000000027805 */ /* 0x000fcc0000015000 */
[----:B------:R-:W-:-:S04]  /*0080*/  ISETP.GE.U32.AND P0, PT, R2, UR5, PT ;  /* 0x0000000502007c0c */ /* 0x000fc8000bf06070 */
[----:B------:R-:W-:-:S13]  /*0090*/  ISETP.GE.AND.EX P0, PT, R3, UR4, PT, P0 ;  /* 0x0000000403007c0c */ /* 0x000fda000bf06300 */
[----:B------:R-:W-:Y:S05]  /*00a0*/  @!P0 BRA `(.L_x_45) ;  /* 0xfffffffc00f08947 */ /* 0x000fea000383ffff */
[----:B------:R-:W0:Y:S08]  /*00b0*/  LDC R5, c[0x0][0x388] ;  /* 0x0000e200ff057b82 */ /* 0x000e300000000800 */
[----:B------:R-:W0:Y:S02]  /*00c0*/  LDC.64 R2, c[0x0][0x380] ;  /* 0x0000e000ff027b82 */ /* 0x000e240000000a00 */
[----:B0-----:R-:W-:Y:S01]  /*00d0*/  STG.E desc[UR6][R2.64], R5 ;  /* 0x0000000502007986 */ /* 0x001fe2000c101906 */
[----:B------:R-:W-:Y:S05]  /*00e0*/  EXIT ;  /* 0x000000000000794d */ /* 0x000fea0003800000 */
.L_x_46:
        /* <DEDUP_REMOVED lines=9> */
.L_x_51:


//--------------------- .nv.global.init           --------------------------
	.section	.nv.global.init,"aw",@progbits
.nv.global.init:
	.type		$str,@object
	.size		$str,(.L_0 - $str)
$str:
        /*0000*/ 	.byte	0x54, 0x68, 0x72, 0x65, 0x61, 0x64, 0x20, 0x25, 0x64, 0x20, 0x74, 0x68, 0x69, 0x6e, 0x6b, 0x73
        /*0010*/ 	.byte	0x20, 0x50, 0x69, 0x20, 0x3d, 0x20, 0x25, 0x66, 0x0a, 0x00
.L_0:


//--------------------- .nv.shared._Z13ApproximatePib --------------------------
	.section	.nv.shared._Z13ApproximatePib,"aw",@nobits
	.sectionflags	@""
	.align	4
.nv.shared._Z13ApproximatePib:
	.zero		1028


//--------------------- .nv.shared.reserved.0     --------------------------
	.section	.nv.shared.reserved.0,"aw",@nobits
	.weak		__nv_reservedSMEM_offset_0_alias
	.size		__nv_reservedSMEM_offset_0_alias, 0, 64
	.other		__nv_reservedSMEM_offset_0_alias,@"STO_CUDA_RESERVED_SHARED STV_DEFAULT"
__nv_reservedSMEM_offset_0_alias:
	.zero		0
	.zero		64


//--------------------- .nv.constant0._Z13ApproximatePib --------------------------
	.section	.nv.constant0._Z13ApproximatePib,"a",@progbits
	.sectionflags	@""
	.align	4
.nv.constant0._Z13ApproximatePib:
	.zero		897


//--------------------- .nv.constant0._Z6SquarePi --------------------------
	.section	.nv.constant0._Z6SquarePi,"a",@progbits
	.sectionflags	@""
	.align	4
.nv.constant0._Z6SquarePi:
	.zero		904


//--------------------- .nv.constant0._Z9WriteSlowPii --------------------------
	.section	.nv.constant0._Z9WriteSlowPii,"a",@progbits
	.sectionflags	@""
	.align	4
.nv.constant0._Z9WriteSlowPii:
	.zero		908


//--------------------- SYMBOLS --------------------------

	.type		.nv.reservedSmem.offset0,@object
	.size		.nv.reservedSmem.offset0,0x4
	.type		.nv.reservedSmem.cap,@object
	.size		.nv.reservedSmem.cap,0x4
	.type		vprintf,@function
